//
// Generated by NVIDIA NVVM Compiler
//
// Compiler Build ID: CL-36424714
// Cuda compilation tools, release 13.0, V13.0.88
// Based on NVVM 20.0.0
//

.version 9.0
.target sm_100
.address_size 64

	// .globl	_Z21vectorAddition_kernelPiS_S_i

.visible .entry _Z21vectorAddition_kernelPiS_S_i(
	.param .u64 .ptr .align 1 _Z21vectorAddition_kernelPiS_S_i_param_0,
	.param .u64 .ptr .align 1 _Z21vectorAddition_kernelPiS_S_i_param_1,
	.param .u64 .ptr .align 1 _Z21vectorAddition_kernelPiS_S_i_param_2,
	.param .u32 _Z21vectorAddition_kernelPiS_S_i_param_3
)
{
	.reg .pred 	%p<2>;
	.reg .b32 	%r<9>;
	.reg .b64 	%rd<11>;

	ld.param.u64 	%rd1, [_Z21vectorAddition_kernelPiS_S_i_param_0];
	ld.param.u64 	%rd2, [_Z21vectorAddition_kernelPiS_S_i_param_1];
	ld.param.u64 	%rd3, [_Z21vectorAddition_kernelPiS_S_i_param_2];
	ld.param.u32 	%r2, [_Z21vectorAddition_kernelPiS_S_i_param_3];
	mov.u32 	%r3, %tid.x;
	mov.u32 	%r4, %ctaid.x;
	mov.u32 	%r5, %ntid.x;
	mad.lo.s32 	%r1, %r4, %r5, %r3;
	setp.ge.s32 	%p1, %r1, %r2;
	@%p1 bra 	$L__BB0_2;
	cvta.to.global.u64 	%rd4, %rd1;
	cvta.to.global.u64 	%rd5, %rd2;
	cvta.to.global.u64 	%rd6, %rd3;
	mul.wide.s32 	%rd7, %r1, 4;
	add.s64 	%rd8, %rd4, %rd7;
	ld.global.u32 	%r6, [%rd8];
	add.s64 	%rd9, %rd5, %rd7;
	ld.global.u32 	%r7, [%rd9];
	add.s32 	%r8, %r7, %r6;
	add.s64 	%rd10, %rd6, %rd7;
	st.global.u32 	[%rd10], %r8;
$L__BB0_2:
	ret;

}


// ===== COMPILED SASS (sm_100) =====

	.target	sm_100

	.elftype	@"ET_EXEC"


//--------------------- .note.nv.tkinfo           --------------------------
	.section	.note.nv.tkinfo,"",@"SHT_NOTE"
	.sectionflags	@"SHF_NOTE_NV_TKINFO"
	.tkinfo
        /*0018*/ 	.word	0x00000002
        /*0030*/ 	.string	""
        /*0030*/ 	.string	"ptxas"
        /*0030*/ 	.string	"Cuda compilation tools, release 13.0, V13.0.88"
        /*0030*/ 	.string	"Build cuda_13.0.r13.0/compiler.36424714_0"
        /*0030*/ 	.string	"-arch sm_100 -m 64 "



//--------------------- .note.nv.cuinfo           --------------------------
	.section	.note.nv.cuinfo,"",@"SHT_NOTE"
	.sectionflags	@"SHF_NOTE_NV_CUINFO"
        /*0018*/ 	.short	0x0002
        /*001a*/ 	.short	0x0064
        /*001c*/ 	.short	0x0082
	.zero		2


//--------------------- .nv.info                  --------------------------
	.section	.nv.info,"",@"SHT_CUDA_INFO"
	.align	4


	//----- nvinfo : EIATTR_REGCOUNT
	.align		4
        /*0000*/ 	.byte	0x04, 0x2f
        /*0002*/ 	.short	(.L_1 - .L_0)
	.align		4
.L_0:
        /*0004*/ 	.word	index@(_Z21vectorAddition_kernelPiS_S_i)
        /*0008*/ 	.word	0x0000000c


	//----- nvinfo : EIATTR_FRAME_SIZE
	.align		4
.L_1:
        /*000c*/ 	.byte	0x04, 0x11
        /*000e*/ 	.short	(.L_3 - .L_2)
	.align		4
.L_2:
        /*0010*/ 	.word	index@(_Z21vectorAddition_kernelPiS_S_i)
        /*0014*/ 	.word	0x00000000


	//----- nvinfo : EIATTR_MIN_STACK_SIZE
	.align		4
.L_3:
        /*0018*/ 	.byte	0x04, 0x12
        /*001a*/ 	.short	(.L_5 - .L_4)
	.align		4
.L_4:
        /*001c*/ 	.word	index@(_Z21vectorAddition_kernelPiS_S_i)
        /*0020*/ 	.word	0x00000000
.L_5:


//--------------------- .nv.compat                --------------------------
	.section	.nv.compat,"",@"SHT_CUDA_COMPAT_INFO"
	.align	4
        /*0000*/ 	.byte	0x02, 0x09, 0x00, 0x00, 0x02, 0x02, 0x01, 0x00, 0x02, 0x05, 0x05, 0x00, 0x03, 0x07, 0x01, 0x01
        /*0010*/ 	.byte	0x02, 0x03, 0x00, 0x00, 0x02, 0x06, 0x01, 0x00, 0x04, 0x0b, 0x08, 0x00, 0x09, 0x00, 0x00, 0x00
        /*0020*/ 	.byte	0x00, 0x00, 0x00, 0x00


//--------------------- .nv.info._Z21vectorAddition_kernelPiS_S_i --------------------------
	.section	.nv.info._Z21vectorAddition_kernelPiS_S_i,"",@"SHT_CUDA_INFO"
	.sectionflags	@""
	.align	4


	//----- nvinfo : EIATTR_CUDA_API_VERSION
	.align		4
        /*0000*/ 	.byte	0x04, 0x37
        /*0002*/ 	.short	(.L_7 - .L_6)
.L_6:
        /*0004*/ 	.word	0x00000082


	//----- nvinfo : EIATTR_KPARAM_INFO
	.align		4
.L_7:
        /*0008*/ 	.byte	0x04, 0x17
        /*000a*/ 	.short	(.L_9 - .L_8)
.L_8:
        /*000c*/ 	.word	0x00000000
        /*0010*/ 	.short	0x0003
        /*0012*/ 	.short	0x0018
        /*0014*/ 	.byte	0x00, 0xf0, 0x11, 0x00


	//----- nvinfo : EIATTR_KPARAM_INFO
	.align		4
.L_9:
        /*0018*/ 	.byte	0x04, 0x17
        /*001a*/ 	.short	(.L_11 - .L_10)
.L_10:
        /*001c*/ 	.word	0x00000000
        /*0020*/ 	.short	0x0002
        /*0022*/ 	.short	0x0010
        /*0024*/ 	.byte	0x00, 0xf5, 0x21, 0x00


	//----- nvinfo : EIATTR_KPARAM_INFO
	.align		4
.L_11:
        /*0028*/ 	.byte	0x04, 0x17
        /*002a*/ 	.short	(.L_13 - .L_12)
.L_12:
        /*002c*/ 	.word	0x00000000
        /*0030*/ 	.short	0x0001
        /*0032*/ 	.short	0x0008
        /*0034*/ 	.byte	0x00, 0xf5, 0x21, 0x00


	//----- nvinfo : EIATTR_KPARAM_INFO
	.align		4
.L_13:
        /*0038*/ 	.byte	0x04, 0x17
        /*003a*/ 	.short	(.L_15 - .L_14)
.L_14:
        /*003c*/ 	.word	0x00000000
        /*0040*/ 	.short	0x0000
        /*0042*/ 	.short	0x0000
        /*0044*/ 	.byte	0x00, 0xf5, 0x21, 0x00


	//----- nvinfo : EIATTR_SPARSE_MMA_MASK
	.align		4
.L_15:
        /*0048*/ 	.byte	0x03, 0x50
        /*004a*/ 	.short	0x0000


	//----- nvinfo : EIATTR_MAXREG_COUNT
	.align		4
        /*004c*/ 	.byte	0x03, 0x1b
        /*004e*/ 	.short	0x00ff


	//----- nvinfo : EIATTR_MERCURY_ISA_VERSION
	.align		4
        /*0050*/ 	.byte	0x03, 0x5f
        /*0052*/ 	.short	0x0101


	//----- nvinfo : EIATTR_VRC_CTA_INIT_COUNT
	.align		4
        /*0054*/ 	.byte	0x02, 0x4a
	.zero		1
	.zero		1


	//----- nvinfo : EIATTR_EXIT_INSTR_OFFSETS
	.align		4
        /*0058*/ 	.byte	0x04, 0x1c
        /*005a*/ 	.short	(.L_17 - .L_16)


	//   ....[0]....
.L_16:
        /*005c*/ 	.word	0x00000070


	//   ....[1]....
        /*0060*/ 	.word	0x00000130


	//----- nvinfo : EIATTR_CBANK_PARAM_SIZE
	.align		4
.L_17:
        /*0064*/ 	.byte	0x03, 0x19
        /*0066*/ 	.short	0x001c


	//----- nvinfo : EIATTR_PARAM_CBANK
	.align		4
        /*0068*/ 	.byte	0x04, 0x0a
        /*006a*/ 	.short	(.L_19 - .L_18)
	.align		4
.L_18:
        /*006c*/ 	.word	index@(.nv.constant0._Z21vectorAddition_kernelPiS_S_i)
        /*0070*/ 	.short	0x0380
        /*0072*/ 	.short	0x001c


	//----- nvinfo : EIATTR_SW_WAR
	.align		4
.L_19:
        /*0074*/ 	.byte	0x04, 0x36
        /*0076*/ 	.short	(.L_21 - .L_20)
.L_20:
        /*0078*/ 	.word	0x00000008
.L_21:


//--------------------- .nv.callgraph             --------------------------
	.section	.nv.callgraph,"",@"SHT_CUDA_CALLGRAPH"
	.align	4
	.sectionentsize	8
	.align		4
        /*0000*/ 	.word	0x00000000
	.align		4
        /*0004*/ 	.word	0xffffffff
	.align		4
        /*0008*/ 	.word	0x00000000
	.align		4
        /*000c*/ 	.word	0xfffffffe
	.align		4
        /*0010*/ 	.word	0x00000000
	.align		4
        /*0014*/ 	.word	0xfffffffd
	.align		4
        /*0018*/ 	.word	0x00000000
	.align		4
        /*001c*/ 	.word	0xfffffffc


//--------------------- .text._Z21vectorAddition_kernelPiS_S_i --------------------------
	.section	.text._Z21vectorAddition_kernelPiS_S_i,"ax",@progbits
	.align	128
        .global         _Z21vectorAddition_kernelPiS_S_i
        .type           _Z21vectorAddition_kernelPiS_S_i,@function
        .size           _Z21vectorAddition_kernelPiS_S_i,(.L_x_1 - _Z21vectorAddition_kernelPiS_S_i)
        .other          _Z21vectorAddition_kernelPiS_S_i,@"STO_CUDA_ENTRY STV_DEFAULT"
_Z21vectorAddition_kernelPiS_S_i:
.text._Z21vectorAddition_kernelPiS_S_i:
[----:B------:R-:W-:Y:S01]  /*0000*/  LDC R1, c[0x0][0x37c] ;  /* 0x0000df00ff017b82 */ /* 0x000fe20000000800 */
[----:B------:R-:W0:Y:S07]  /*0010*/  S2R R9, SR_TID.X ;  /* 0x0000000000097919 */ /* 0x000e2e0000002100 */
[----:B------:R-:W0:Y:S01]  /*0020*/  S2UR UR4, SR_CTAID.X ;  /* 0x00000000000479c3 */ /* 0x000e220000002500 */
[----:B------:R-:W1:Y:S07]  /*0030*/  LDCU UR5, c[0x0][0x398] ;  /* 0x00007300ff0577ac */ /* 0x000e6e0008000800 */
[----:B------:R-:W0:Y:S02]  /*0040*/  LDC R0, c[0x0][0x360] ;  /* 0x0000d800ff007b82 */ /* 0x000e240000000800 */
[----:B0-----:R-:W-:-:S05]  /*0050*/  IMAD R9, R0, UR4, R9 ;  /* 0x0000000400097c24 */ /* 0x001fca000f8e0209 */
[----:B-1----:R-:W-:-:S13]  /*0060*/  ISETP.GE.AND P0, PT, R9, UR5, PT ;  /* 0x0000000509007c0c */ /* 0x002fda000bf06270 */
[----:B------:R-:W-:Y:S05]  /*0070*/  @P0 EXIT ;  /* 0x000000000000094d */ /* 0x000fea0003800000 */
[----:B------:R-:W0:Y:S01]  /*0080*/  LDC.64 R2, c[0x0][0x380] ;  /* 0x0000e000ff027b82 */ /* 0x000e220000000a00 */
[----:B------:R-:W1:Y:S07]  /*0090*/  LDCU.64 UR4, c[0x0][0x358] ;  /* 0x00006b00ff0477ac */ /* 0x000e6e0008000a00 */
[----:B------:R-:W2:Y:S08]  /*00a0*/  LDC.64 R4, c[0x0][0x388] ;  /* 0x0000e200ff047b82 */ /* 0x000eb00000000a00 */
[----:B------:R-:W3:Y:S01]  /*00b0*/  LDC.64 R6, c[0x0][0x390] ;  /* 0x0000e400ff067b82 */ /* 0x000ee20000000a00 */
[----:B0-----:R-:W-:-:S06]  /*00c0*/  IMAD.WIDE R2, R9, 0x4, R2 ;  /* 0x0000000409027825 */ /* 0x001fcc00078e0202 */
[----:B-1----:R-:W4:Y:S01]  /*00d0*/  LDG.E R2, desc[UR4][R2.64] ;  /* 0x0000000402027981 */ /* 0x002f22000c1e1900 */
[----:B--2---:R-:W-:-:S06]  /*00e0*/  IMAD.WIDE R4, R9, 0x4, R4 ;  /* 0x0000000409047825 */ /* 0x004fcc00078e0204 */
[----:B------:R-:W4:Y:S01]  /*00f0*/  LDG.E R5, desc[UR4][R4.64] ;  /* 0x0000000404057981 */ /* 0x000f22000c1e1900 */
[----:B---3--:R-:W-:Y:S01]  /*0100*/  IMAD.WIDE R6, R9, 0x4, R6 ;  /* 0x0000000409067825 */ /* 0x008fe200078e0206 */
[----:B----4-:R-:W-:-:S05]  /*0110*/  IADD3 R9, PT, PT, R2, R5, RZ ;  /* 0x0000000502097210 */ /* 0x010fca0007ffe0ff */
[----:B------:R-:W-:Y:S01]  /*0120*/  STG.E desc[UR4][R6.64], R9 ;  /* 0x0000000906007986 */ /* 0x000fe2000c101904 */
[----:B------:R-:W-:Y:S05]  /*0130*/  EXIT ;  /* 0x000000000000794d */ /* 0x000fea0003800000 */
.L_x_0:
[----:B------:R-:W-:-:S00]  /*0140*/  BRA `(.L_x_0) ;  /* 0xfffffffc00fc7947 */ /* 0x000fc0000383ffff */
[----:B------:R-:W-:-:S00]  /*0150*/  NOP ;  /* 0x0000000000007918 */ /* 0x000fc00000000000 */
        /* <DEDUP_REMOVED lines=10> */
.L_x_1:


//--------------------- .nv.shared.reserved.0     --------------------------
	.section	.nv.shared.reserved.0,"aw",@nobits
	.weak		__nv_reservedSMEM_offset_0_alias
	.size		__nv_reservedSMEM_offset_0_alias, 0, 64
	.other		__nv_reservedSMEM_offset_0_alias,@"STO_CUDA_RESERVED_SHARED STV_DEFAULT"
__nv_reservedSMEM_offset_0_alias:
	.zero		0
	.zero		64


//--------------------- .nv.constant0._Z21vectorAddition_kernelPiS_S_i --------------------------
	.section	.nv.constant0._Z21vectorAddition_kernelPiS_S_i,"a",@progbits
	.sectionflags	@""
	.align	4
.nv.constant0._Z21vectorAddition_kernelPiS_S_i:
	.zero		924


//--------------------- SYMBOLS --------------------------

	.type		.nv.reservedSmem.offset0,@object
	.size		.nv.reservedSmem.offset0,0x4
